//
// Generated by NVIDIA NVVM Compiler
//
// Compiler Build ID: CL-36424714
// Cuda compilation tools, release 13.0, V13.0.88
// Based on NVVM 20.0.0
//

.version 9.0
.target sm_100
.address_size 64

	// .globl	_Z13callOperationPiS_ii

.visible .entry _Z13callOperationPiS_ii(
	.param .u64 .ptr .align 1 _Z13callOperationPiS_ii_param_0,
	.param .u64 .ptr .align 1 _Z13callOperationPiS_ii_param_1,
	.param .u32 _Z13callOperationPiS_ii_param_2,
	.param .u32 _Z13callOperationPiS_ii_param_3
)
{
	.reg .pred 	%p<3>;
	.reg .b32 	%r<9>;
	.reg .b64 	%rd<7>;

	ld.param.u64 	%rd1, [_Z13callOperationPiS_ii_param_0];
	ld.param.u64 	%rd2, [_Z13callOperationPiS_ii_param_1];
	ld.param.u32 	%r2, [_Z13callOperationPiS_ii_param_2];
	ld.param.u32 	%r3, [_Z13callOperationPiS_ii_param_3];
	mov.u32 	%r4, %ntid.x;
	mov.u32 	%r5, %ctaid.x;
	mov.u32 	%r6, %tid.x;
	mad.lo.s32 	%r1, %r4, %r5, %r6;
	setp.ge.s32 	%p1, %r1, %r3;
	@%p1 bra 	$L__BB0_3;
	cvta.to.global.u64 	%rd3, %rd1;
	mul.wide.s32 	%rd4, %r1, 4;
	add.s64 	%rd5, %rd3, %rd4;
	ld.global.u32 	%r7, [%rd5];
	setp.ne.s32 	%p2, %r7, %r2;
	@%p2 bra 	$L__BB0_3;
	cvta.to.global.u64 	%rd6, %rd2;
	atom.global.add.u32 	%r8, [%rd6], 1;
$L__BB0_3:
	ret;

}


// ===== COMPILED SASS (sm_100) =====

	.target	sm_100

	.elftype	@"ET_EXEC"


//--------------------- .note.nv.tkinfo           --------------------------
	.section	.note.nv.tkinfo,"",@"SHT_NOTE"
	.sectionflags	@"SHF_NOTE_NV_TKINFO"
	.tkinfo
        /*0018*/ 	.word	0x00000002
        /*0030*/ 	.string	""
        /*0030*/ 	.string	"ptxas"
        /*0030*/ 	.string	"Cuda compilation tools, release 13.0, V13.0.88"
        /*0030*/ 	.string	"Build cuda_13.0.r13.0/compiler.36424714_0"
        /*0030*/ 	.string	"-arch sm_100 -m 64 "



//--------------------- .note.nv.cuinfo           --------------------------
	.section	.note.nv.cuinfo,"",@"SHT_NOTE"
	.sectionflags	@"SHF_NOTE_NV_CUINFO"
        /*0018*/ 	.short	0x0002
        /*001a*/ 	.short	0x0064
        /*001c*/ 	.short	0x0082
	.zero		2


//--------------------- .nv.info                  --------------------------
	.section	.nv.info,"",@"SHT_CUDA_INFO"
	.align	4


	//----- nvinfo : EIATTR_REGCOUNT
	.align		4
        /*0000*/ 	.byte	0x04, 0x2f
        /*0002*/ 	.short	(.L_1 - .L_0)
	.align		4
.L_0:
        /*0004*/ 	.word	index@(_Z13callOperationPiS_ii)
        /*0008*/ 	.word	0x00000008


	//----- nvinfo : EIATTR_FRAME_SIZE
	.align		4
.L_1:
        /*000c*/ 	.byte	0x04, 0x11
        /*000e*/ 	.short	(.L_3 - .L_2)
	.align		4
.L_2:
        /*0010*/ 	.word	index@(_Z13callOperationPiS_ii)
        /*0014*/ 	.word	0x00000000


	//----- nvinfo : EIATTR_MIN_STACK_SIZE
	.align		4
.L_3:
        /*0018*/ 	.byte	0x04, 0x12
        /*001a*/ 	.short	(.L_5 - .L_4)
	.align		4
.L_4:
        /*001c*/ 	.word	index@(_Z13callOperationPiS_ii)
        /*0020*/ 	.word	0x00000000
.L_5:


//--------------------- .nv.compat                --------------------------
	.section	.nv.compat,"",@"SHT_CUDA_COMPAT_INFO"
	.align	4
        /*0000*/ 	.byte	0x02, 0x09, 0x00, 0x00, 0x02, 0x02, 0x01, 0x00, 0x02, 0x05, 0x05, 0x00, 0x03, 0x07, 0x01, 0x01
        /*0010*/ 	.byte	0x02, 0x03, 0x00, 0x00, 0x02, 0x06, 0x01, 0x00, 0x04, 0x0b, 0x08, 0x00, 0x09, 0x00, 0x00, 0x00
        /*0020*/ 	.byte	0x00, 0x00, 0x00, 0x00


//--------------------- .nv.info._Z13callOperationPiS_ii --------------------------
	.section	.nv.info._Z13callOperationPiS_ii,"",@"SHT_CUDA_INFO"
	.sectionflags	@""
	.align	4


	//----- nvinfo : EIATTR_CUDA_API_VERSION
	.align		4
        /*0000*/ 	.byte	0x04, 0x37
        /*0002*/ 	.short	(.L_7 - .L_6)
.L_6:
        /*0004*/ 	.word	0x00000082


	//----- nvinfo : EIATTR_KPARAM_INFO
	.align		4
.L_7:
        /*0008*/ 	.byte	0x04, 0x17
        /*000a*/ 	.short	(.L_9 - .L_8)
.L_8:
        /*000c*/ 	.word	0x00000000
        /*0010*/ 	.short	0x0003
        /*0012*/ 	.short	0x0014
        /*0014*/ 	.byte	0x00, 0xf0, 0x11, 0x00


	//----- nvinfo : EIATTR_KPARAM_INFO
	.align		4
.L_9:
        /*0018*/ 	.byte	0x04, 0x17
        /*001a*/ 	.short	(.L_11 - .L_10)
.L_10:
        /*001c*/ 	.word	0x00000000
        /*0020*/ 	.short	0x0002
        /*0022*/ 	.short	0x0010
        /*0024*/ 	.byte	0x00, 0xf0, 0x11, 0x00


	//----- nvinfo : EIATTR_KPARAM_INFO
	.align		4
.L_11:
        /*0028*/ 	.byte	0x04, 0x17
        /*002a*/ 	.short	(.L_13 - .L_12)
.L_12:
        /*002c*/ 	.word	0x00000000
        /*0030*/ 	.short	0x0001
        /*0032*/ 	.short	0x0008
        /*0034*/ 	.byte	0x00, 0xf5, 0x21, 0x00


	//----- nvinfo : EIATTR_KPARAM_INFO
	.align		4
.L_13:
        /*0038*/ 	.byte	0x04, 0x17
        /*003a*/ 	.short	(.L_15 - .L_14)
.L_14:
        /*003c*/ 	.word	0x00000000
        /*0040*/ 	.short	0x0000
        /*0042*/ 	.short	0x0000
        /*0044*/ 	.byte	0x00, 0xf5, 0x21, 0x00


	//----- nvinfo : EIATTR_SPARSE_MMA_MASK
	.align		4
.L_15:
        /*0048*/ 	.byte	0x03, 0x50
        /*004a*/ 	.short	0x0000


	//----- nvinfo : EIATTR_MAXREG_COUNT
	.align		4
        /*004c*/ 	.byte	0x03, 0x1b
        /*004e*/ 	.short	0x00ff


	//----- nvinfo : EIATTR_MERCURY_ISA_VERSION
	.align		4
        /*0050*/ 	.byte	0x03, 0x5f
        /*0052*/ 	.short	0x0101


	//----- nvinfo : EIATTR_INT_WARP_WIDE_INSTR_OFFSETS
	.align		4
        /*0054*/ 	.byte	0x04, 0x31
        /*0056*/ 	.short	(.L_17 - .L_16)


	//   ....[0]....
.L_16:
        /*0058*/ 	.word	0x00000110


	//----- nvinfo : EIATTR_VRC_CTA_INIT_COUNT
	.align		4
.L_17:
        /*005c*/ 	.byte	0x02, 0x4a
	.zero		1
	.zero		1


	//----- nvinfo : EIATTR_EXIT_INSTR_OFFSETS
	.align		4
        /*0060*/ 	.byte	0x04, 0x1c
        /*0062*/ 	.short	(.L_19 - .L_18)


	//   ....[0]....
.L_18:
        /*0064*/ 	.word	0x00000070


	//   ....[1]....
        /*0068*/ 	.word	0x000000e0


	//   ....[2]....
        /*006c*/ 	.word	0x00000160


	//----- nvinfo : EIATTR_CBANK_PARAM_SIZE
	.align		4
.L_19:
        /*0070*/ 	.byte	0x03, 0x19
        /*0072*/ 	.short	0x0018


	//----- nvinfo : EIATTR_PARAM_CBANK
	.align		4
        /*0074*/ 	.byte	0x04, 0x0a
        /*0076*/ 	.short	(.L_21 - .L_20)
	.align		4
.L_20:
        /*0078*/ 	.word	index@(.nv.constant0._Z13callOperationPiS_ii)
        /*007c*/ 	.short	0x0380
        /*007e*/ 	.short	0x0018


	//----- nvinfo : EIATTR_SW_WAR
	.align		4
.L_21:
        /*0080*/ 	.byte	0x04, 0x36
        /*0082*/ 	.short	(.L_23 - .L_22)
.L_22:
        /*0084*/ 	.word	0x00000008
.L_23:


//--------------------- .nv.callgraph             --------------------------
	.section	.nv.callgraph,"",@"SHT_CUDA_CALLGRAPH"
	.align	4
	.sectionentsize	8
	.align		4
        /*0000*/ 	.word	0x00000000
	.align		4
        /*0004*/ 	.word	0xffffffff
	.align		4
        /*0008*/ 	.word	0x00000000
	.align		4
        /*000c*/ 	.word	0xfffffffe
	.align		4
        /*0010*/ 	.word	0x00000000
	.align		4
        /*0014*/ 	.word	0xfffffffd
	.align		4
        /*0018*/ 	.word	0x00000000
	.align		4
        /*001c*/ 	.word	0xfffffffc


//--------------------- .text._Z13callOperationPiS_ii --------------------------
	.section	.text._Z13callOperationPiS_ii,"ax",@progbits
	.align	128
        .global         _Z13callOperationPiS_ii
        .type           _Z13callOperationPiS_ii,@function
        .size           _Z13callOperationPiS_ii,(.L_x_1 - _Z13callOperationPiS_ii)
        .other          _Z13callOperationPiS_ii,@"STO_CUDA_ENTRY STV_DEFAULT"
_Z13callOperationPiS_ii:
.text._Z13callOperationPiS_ii:
[----:B------:R-:W-:Y:S01]  /*0000*/  LDC R1, c[0x0][0x37c] ;  /* 0x0000df00ff017b82 */ /* 0x000fe20000000800 */
[----:B------:R-:W0:Y:S01]  /*0010*/  S2R R5, SR_CTAID.X ;  /* 0x0000000000057919 */ /* 0x000e220000002500 */
[----:B------:R-:W0:Y:S01]  /*0020*/  LDCU UR4, c[0x0][0x360] ;  /* 0x00006c00ff0477ac */ /* 0x000e220008000800 */
[----:B------:R-:W0:Y:S01]  /*0030*/  S2R R0, SR_TID.X ;  /* 0x0000000000007919 */ /* 0x000e220000002100 */
[----:B------:R-:W1:Y:S01]  /*0040*/  LDCU UR5, c[0x0][0x394] ;  /* 0x00007280ff0577ac */ /* 0x000e620008000800 */
[----:B0-----:R-:W-:-:S05]  /*0050*/  IMAD R5, R5, UR4, R0 ;  /* 0x0000000405057c24 */ /* 0x001fca000f8e0200 */
[----:B-1----:R-:W-:-:S13]  /*0060*/  ISETP.GE.AND P0, PT, R5, UR5, PT ;  /* 0x0000000505007c0c */ /* 0x002fda000bf06270 */
[----:B------:R-:W-:Y:S05]  /*0070*/  @P0 EXIT ;  /* 0x000000000000094d */ /* 0x000fea0003800000 */
[----:B------:R-:W0:Y:S01]  /*0080*/  LDC.64 R2, c[0x0][0x380] ;  /* 0x0000e000ff027b82 */ /* 0x000e220000000a00 */
[----:B------:R-:W1:Y:S01]  /*0090*/  LDCU.64 UR4, c[0x0][0x358] ;  /* 0x00006b00ff0477ac */ /* 0x000e620008000a00 */
[----:B------:R-:W2:Y:S01]  /*00a0*/  LDCU UR6, c[0x0][0x390] ;  /* 0x00007200ff0677ac */ /* 0x000ea20008000800 */
[----:B0-----:R-:W-:-:S06]  /*00b0*/  IMAD.WIDE R2, R5, 0x4, R2 ;  /* 0x0000000405027825 */ /* 0x001fcc00078e0202 */
[----:B-1----:R-:W2:Y:S02]  /*00c0*/  LDG.E R2, desc[UR4][R2.64] ;  /* 0x0000000402027981 */ /* 0x002ea4000c1e1900 */
[----:B--2---:R-:W-:-:S13]  /*00d0*/  ISETP.NE.AND P0, PT, R2, UR6, PT ;  /* 0x0000000602007c0c */ /* 0x004fda000bf05270 */
[----:B------:R-:W-:Y:S05]  /*00e0*/  @P0 EXIT ;  /* 0x000000000000094d */ /* 0x000fea0003800000 */
[----:B------:R-:W0:Y:S01]  /*00f0*/  S2R R0, SR_LANEID ;  /* 0x0000000000007919 */ /* 0x000e220000000000 */
[----:B------:R-:W1:Y:S01]  /*0100*/  LDC.64 R2, c[0x0][0x388] ;  /* 0x0000e200ff027b82 */ /* 0x000e620000000a00 */
[----:B------:R-:W-:Y:S02]  /*0110*/  VOTEU.ANY UR6, UPT, PT ;  /* 0x0000000000067886 */ /* 0x000fe400038e0100 */
[----:B------:R-:W-:Y:S02]  /*0120*/  UFLO.U32 UR7, UR6 ;  /* 0x00000006000772bd */ /* 0x000fe400080e0000 */
[----:B------:R-:W1:Y:S04]  /*0130*/  POPC R5, UR6 ;  /* 0x0000000600057d09 */ /* 0x000e680008000000 */
[----:B0-----:R-:W-:-:S13]  /*0140*/  ISETP.EQ.U32.AND P0, PT, R0, UR7, PT ;  /* 0x0000000700007c0c */ /* 0x001fda000bf02070 */
[----:B-1----:R-:W-:Y:S01]  /*0150*/  @P0 REDG.E.ADD.STRONG.GPU desc[UR4][R2.64], R5 ;  /* 0x000000050200098e */ /* 0x002fe2000c12e104 */
[----:B------:R-:W-:Y:S05]  /*0160*/  EXIT ;  /* 0x000000000000794d */ /* 0x000fea0003800000 */
.L_x_0:
[----:B------:R-:W-:-:S00]  /*0170*/  BRA `(.L_x_0) ;  /* 0xfffffffc00fc7947 */ /* 0x000fc0000383ffff */
[----:B------:R-:W-:-:S00]  /*0180*/  NOP ;  /* 0x0000000000007918 */ /* 0x000fc00000000000 */
[----:B------:R-:W-:-:S00]  /*0190*/  NOP ;  /* 0x0000000000007918 */ /* 0x000fc00000000000 */
[----:B------:R-:W-:-:S00]  /*01a0*/  NOP ;  /* 0x0000000000007918 */ /* 0x000fc00000000000 */
[----:B------:R-:W-:-:S00]  /*01b0*/  NOP ;  /* 0x0000000000007918 */ /* 0x000fc00000000000 */
[----:B------:R-:W-:-:S00]  /*01c0*/  NOP ;  /* 0x0000000000007918 */ /* 0x000fc00000000000 */
[----:B------:R-:W-:-:S00]  /*01d0*/  NOP ;  /* 0x0000000000007918 */ /* 0x000fc00000000000 */
[----:B------:R-:W-:-:S00]  /*01e0*/  NOP ;  /* 0x0000000000007918 */ /* 0x000fc00000000000 */
[----:B------:R-:W-:-:S00]  /*01f0*/  NOP ;  /* 0x0000000000007918 */ /* 0x000fc00000000000 */
.L_x_1:


//--------------------- .nv.shared.reserved.0     --------------------------
	.section	.nv.shared.reserved.0,"aw",@nobits
	.weak		__nv_reservedSMEM_offset_0_alias
	.size		__nv_reservedSMEM_offset_0_alias, 0, 64
	.other		__nv_reservedSMEM_offset_0_alias,@"STO_CUDA_RESERVED_SHARED STV_DEFAULT"
__nv_reservedSMEM_offset_0_alias:
	.zero		0
	.zero		64


//--------------------- .nv.constant0._Z13callOperationPiS_ii --------------------------
	.section	.nv.constant0._Z13callOperationPiS_ii,"a",@progbits
	.sectionflags	@""
	.align	4
.nv.constant0._Z13callOperationPiS_ii:
	.zero		920


//--------------------- SYMBOLS --------------------------

	.type		.nv.reservedSmem.offset0,@object
	.size		.nv.reservedSmem.offset0,0x4
